	.headerflags	@"EF_CUDA_TEXMODE_UNIFIED EF_CUDA_64BIT_ADDRESS EF_CUDA_ACCELERATORS EF_CUDA_SM90 EF_CUDA_VIRTUAL_SM(EF_CUDA_SM90)"
	.elftype	@"ET_EXEC"


//--------------------- .nv.info                  --------------------------
	.section	.nv.info,"",@"SHT_CUDA_INFO"
	.align	4


	//----- nvinfo : EIATTR_REGCOUNT
	.align		4
        /*0000*/ 	.byte	0x04, 0x2f
        /*0002*/ 	.short	(.L_1 - .L_0)
	.align		4
.L_0:
        /*0004*/ 	.word	index@(triton_poi_fused_mul_sum_4)
        /*0008*/ 	.word	0x00000026


	//----- nvinfo : EIATTR_MIN_STACK_SIZE
	.align		4
.L_1:
        /*000c*/ 	.byte	0x04, 0x12
        /*000e*/ 	.short	(.L_3 - .L_2)
	.align		4
.L_2:
        /*0010*/ 	.word	index@(triton_poi_fused_mul_sum_4)
        /*0014*/ 	.word	0x00000000


	//----- nvinfo : EIATTR_FRAME_SIZE
	.align		4
.L_3:
        /*0018*/ 	.byte	0x04, 0x11
        /*001a*/ 	.short	(.L_5 - .L_4)
	.align		4
.L_4:
        /*001c*/ 	.word	index@(triton_poi_fused_mul_sum_4)
        /*0020*/ 	.word	0x00000000


	//----- nvinfo : EIATTR_MIN_STACK_SIZE
	.align		4
.L_5:
        /*0024*/ 	.byte	0x04, 0x12
        /*0026*/ 	.short	(.L_7 - .L_6)
	.align		4
.L_6:
        /*0028*/ 	.word	index@(triton_poi_fused_mul_sum_4)
        /*002c*/ 	.word	0x00000000
.L_7:


//--------------------- .nv.info.triton_poi_fused_mul_sum_4 --------------------------
	.section	.nv.info.triton_poi_fused_mul_sum_4,"",@"SHT_CUDA_INFO"
	.sectionflags	@""
	.align	4


	//----- nvinfo : EIATTR_CUDA_API_VERSION
	.align		4
        /*0000*/ 	.byte	0x04, 0x37
        /*0002*/ 	.short	(.L_9 - .L_8)
.L_8:
        /*0004*/ 	.word	0x0000007c


	//----- nvinfo : EIATTR_KPARAM_INFO
	.align		4
.L_9:
        /*0008*/ 	.byte	0x04, 0x17
        /*000a*/ 	.short	(.L_11 - .L_10)
.L_10:
        /*000c*/ 	.word	0x00000000
        /*0010*/ 	.short	0x0003
        /*0012*/ 	.short	0x0018
        /*0014*/ 	.byte	0x00, 0xf0, 0x11, 0x00


	//----- nvinfo : EIATTR_KPARAM_INFO
	.align		4
.L_11:
        /*0018*/ 	.byte	0x04, 0x17
        /*001a*/ 	.short	(.L_13 - .L_12)
.L_12:
        /*001c*/ 	.word	0x00000000
        /*0020*/ 	.short	0x0002
        /*0022*/ 	.short	0x0010
        /*0024*/ 	.byte	0x00, 0xf4, 0x21, 0x00


	//----- nvinfo : EIATTR_KPARAM_INFO
	.align		4
.L_13:
        /*0028*/ 	.byte	0x04, 0x17
        /*002a*/ 	.short	(.L_15 - .L_14)
.L_14:
        /*002c*/ 	.word	0x00000000
        /*0030*/ 	.short	0x0001
        /*0032*/ 	.short	0x0008
        /*0034*/ 	.byte	0x00, 0xf4, 0x21, 0x00


	//----- nvinfo : EIATTR_KPARAM_INFO
	.align		4
.L_15:
        /*0038*/ 	.byte	0x04, 0x17
        /*003a*/ 	.short	(.L_17 - .L_16)
.L_16:
        /*003c*/ 	.word	0x00000000
        /*0040*/ 	.short	0x0000
        /*0042*/ 	.short	0x0000
        /*0044*/ 	.byte	0x00, 0xf4, 0x21, 0x00


	//----- nvinfo : EIATTR_SPARSE_MMA_MASK
	.align		4
.L_17:
        /*0048*/ 	.byte	0x03, 0x50
        /*004a*/ 	.short	0x0000


	//----- nvinfo : EIATTR_MAXREG_COUNT
	.align		4
        /*004c*/ 	.byte	0x03, 0x1b
        /*004e*/ 	.short	0x00ff


	//----- nvinfo : EIATTR_EXIT_INSTR_OFFSETS
	.align		4
        /*0050*/ 	.byte	0x04, 0x1c
        /*0052*/ 	.short	(.L_19 - .L_18)


	//   ....[0]....
.L_18:
        /*0054*/ 	.word	0x00000630


	//   ....[1]....
        /*0058*/ 	.word	0x00000650


	//----- nvinfo : EIATTR_REQNTID
	.align		4
.L_19:
        /*005c*/ 	.byte	0x04, 0x10
        /*005e*/ 	.short	(.L_21 - .L_20)
.L_20:
        /*0060*/ 	.word	0x00000020
        /*0064*/ 	.word	0x00000001
        /*0068*/ 	.word	0x00000001


	//----- nvinfo : EIATTR_CBANK_PARAM_SIZE
	.align		4
.L_21:
        /*006c*/ 	.byte	0x03, 0x19
        /*006e*/ 	.short	0x001c


	//----- nvinfo : EIATTR_PARAM_CBANK
	.align		4
        /*0070*/ 	.byte	0x04, 0x0a
        /*0072*/ 	.short	(.L_23 - .L_22)
	.align		4
.L_22:
        /*0074*/ 	.word	index@(.nv.constant0.triton_poi_fused_mul_sum_4)
        /*0078*/ 	.short	0x0210
        /*007a*/ 	.short	0x001c


	//----- nvinfo : EIATTR_SW_WAR
	.align		4
.L_23:
        /*007c*/ 	.byte	0x04, 0x36
        /*007e*/ 	.short	(.L_25 - .L_24)
.L_24:
        /*0080*/ 	.word	0x00000008
.L_25:


//--------------------- .nv.callgraph             --------------------------
	.section	.nv.callgraph,"",@"SHT_CUDA_CALLGRAPH"
	.align	4
	.sectionentsize	8
	.align		4
        /*0000*/ 	.word	0x00000000
	.align		4
        /*0004*/ 	.word	0xffffffff
	.align		4
        /*0008*/ 	.word	0x00000000
	.align		4
        /*000c*/ 	.word	0xfffffffe
	.align		4
        /*0010*/ 	.word	0x00000000
	.align		4
        /*0014*/ 	.word	0xfffffffd
	.align		4
        /*0018*/ 	.word	0x00000000
	.align		4
        /*001c*/ 	.word	0xfffffffc


//--------------------- .text.triton_poi_fused_mul_sum_4 --------------------------
	.section	.text.triton_poi_fused_mul_sum_4,"ax",@progbits
	.align	128
        .global         triton_poi_fused_mul_sum_4
        .type           triton_poi_fused_mul_sum_4,@function
        .size           triton_poi_fused_mul_sum_4,(.L_x_1 - triton_poi_fused_mul_sum_4)
        .other          triton_poi_fused_mul_sum_4,@"STO_CUDA_ENTRY STV_DEFAULT"
triton_poi_fused_mul_sum_4:
.text.triton_poi_fused_mul_sum_4:
[----:B------:R-:W0:Y:S01]  /*0000*/  LDC R1, c[0x0][0x28] ;  /* 0x00000a00ff017b82 */ /* 0x000e220000000800 */
[----:B------:R-:W1:Y:S01]  /*0010*/  S2R R0, SR_TID.X ;  /* 0x0000000000007919 */ /* 0x000e620000002100 */
[----:B------:R-:W-:Y:S01]  /*0020*/  ULDC.64 UR4, c[0x0][0x208] ;  /* 0x0000820000047ab9 */ /* 0x000fe20000000a00 */
[----:B------:R-:W-:Y:S01]  /*0030*/  IMAD.MOV.U32 R30, RZ, RZ, RZ ;  /* 0x000000ffff1e7224 */ /* 0x000fe200078e00ff */
[----:B------:R-:W2:Y:S01]  /*0040*/  S2R R3, SR_CTAID.X ;  /* 0x0000000000037919 */ /* 0x000ea20000002500 */
[----:B-1----:R-:W-:-:S04]  /*0050*/  SHF.L.U32 R0, R0, 0x1, RZ ;  /* 0x0000000100007819 */ /* 0x002fc800000006ff */
[----:B------:R-:W-:Y:S02]  /*0060*/  LOP3.LUT R0, R0, 0x3e, RZ, 0xc0, !PT ;  /* 0x0000003e00007812 */ /* 0x000fe400078ec0ff */
[----:B--2---:R-:W-:-:S03]  /*0070*/  SHF.R.S32.HI R7, RZ, 0x19, R3 ;  /* 0x00000019ff077819 */ /* 0x004fc60000011403 */
[----:B------:R-:W-:Y:S01]  /*0080*/  IMAD R0, R3, 0x40, R0 ;  /* 0x0000004003007824 */ /* 0x000fe200078e0200 */
[----:B------:R-:W-:Y:S01]  /*0090*/  SGXT R7, R7, 0x1 ;  /* 0x000000010707781a */ /* 0x000fe20000000200 */
[----:B------:R-:W1:Y:S03]  /*00a0*/  LDC.64 R2, c[0x0][0x210] ;  /* 0x00008400ff027b82 */ /* 0x000e660000000a00 */
[----:B------:R-:W-:Y:S02]  /*00b0*/  IADD3 R4, R0, 0x1, RZ ;  /* 0x0000000100047810 */ /* 0x000fe40007ffe0ff */
[----:B------:R-:W-:Y:S02]  /*00c0*/  SHF.R.S32.HI R5, RZ, 0x1f, R0 ;  /* 0x0000001fff057819 */ /* 0x000fe40000011400 */
[C---:B------:R-:W-:Y:S02]  /*00d0*/  LEA.HI R8, R7.reuse, R4, RZ, 0x4 ;  /* 0x0000000407087211 */ /* 0x040fe400078f20ff */
[----:B------:R-:W-:-:S02]  /*00e0*/  LEA.HI R9, R7, R0, RZ, 0x2 ;  /* 0x0000000007097211 */ /* 0x000fc400078f10ff */
[----:B------:R-:W-:Y:S02]  /*00f0*/  LEA.HI R10, R7, R4, RZ, 0x2 ;  /* 0x00000004070a7211 */ /* 0x000fe400078f10ff */
[----:B------:R-:W-:Y:S02]  /*0100*/  LEA.HI R5, R5, R0, RZ, 0x4 ;  /* 0x0000000005057211 */ /* 0x000fe400078f20ff */
[----:B------:R-:W-:Y:S02]  /*0110*/  LOP3.LUT R7, R8, 0x3ffffff0, RZ, 0xc0, !PT ;  /* 0x3ffffff008077812 */ /* 0x000fe400078ec0ff */
[----:B------:R-:W-:Y:S02]  /*0120*/  LOP3.LUT R9, R9, 0x3ffffffc, RZ, 0xc0, !PT ;  /* 0x3ffffffc09097812 */ /* 0x000fe400078ec0ff */
[----:B------:R-:W-:Y:S02]  /*0130*/  LOP3.LUT R11, R10, 0x3ffffffc, RZ, 0xc0, !PT ;  /* 0x3ffffffc0a0b7812 */ /* 0x000fe400078ec0ff */
[----:B------:R-:W-:Y:S01]  /*0140*/  SHF.R.U32.HI R6, RZ, 0x4, R5 ;  /* 0x00000004ff067819 */ /* 0x000fe20000011605 */
[----:B------:R-:W-:Y:S01]  /*0150*/  IMAD.IADD R8, R0, 0x1, -R9 ;  /* 0x0000000100087824 */ /* 0x000fe200078e0a09 */
[----:B------:R-:W-:-:S02]  /*0160*/  LOP3.LUT R5, R5, 0xfffffff0, RZ, 0xc0, !PT ;  /* 0xfffffff005057812 */ /* 0x000fc400078ec0ff */
[----:B------:R-:W-:Y:S01]  /*0170*/  IADD3 R7, R4, -R7, RZ ;  /* 0x8000000704077210 */ /* 0x000fe20007ffe0ff */
[----:B------:R-:W-:Y:S01]  /*0180*/  IMAD R10, R6, 0x90, RZ ;  /* 0x00000090060a7824 */ /* 0x000fe200078e02ff */
[----:B------:R-:W-:Y:S01]  /*0190*/  IADD3 R4, R4, -R11, RZ ;  /* 0x8000000b04047210 */ /* 0x000fe20007ffe0ff */
[C-C-:B------:R-:W-:Y:S01]  /*01a0*/  IMAD.IADD R6, R0.reuse, 0x1, -R5.reuse ;  /* 0x0000000100067824 */ /* 0x140fe200078e0a05 */
[----:B------:R-:W-:Y:S01]  /*01b0*/  ISETP.GE.AND P0, PT, R0, 0x40, PT ;  /* 0x000000400000780c */ /* 0x000fe20003f06270 */
[----:B------:R-:W-:Y:S01]  /*01c0*/  IMAD R29, R8, 0x4, R5 ;  /* 0x00000004081d7824 */ /* 0x000fe200078e0205 */
[----:B------:R-:W-:Y:S01]  /*01d0*/  LEA R31, R4, R5, 0x2 ;  /* 0x00000005041f7211 */ /* 0x000fe200078e10ff */
[----:B------:R-:W-:Y:S01]  /*01e0*/  IMAD R6, R6, 0x4, R10 ;  /* 0x0000000406067824 */ /* 0x000fe200078e020a */
[----:B------:R-:W2:Y:S01]  /*01f0*/  LDC.64 R4, c[0x0][0x218] ;  /* 0x00008600ff047b82 */ /* 0x000ea20000000a00 */
[----:B------:R-:W-:Y:S02]  /*0200*/  LEA R7, R7, R10, 0x2 ;  /* 0x0000000a07077211 */ /* 0x000fe400078e10ff */
[C---:B------:R-:W-:Y:S01]  /*0210*/  VIADD R19, R6.reuse, 0x11 ;  /* 0x0000001106137836 */ /* 0x040fe20000000000 */
[----:B------:R-:W-:Y:S01]  /*0220*/  IADD3 R9, R6, 0x13, RZ ;  /* 0x0000001306097810 */ /* 0x000fe20007ffe0ff */
[----:B------:R-:W-:Y:S01]  /*0230*/  VIADD R25, R6, 0x12 ;  /* 0x0000001206197836 */ /* 0x000fe20000000000 */
[----:B------:R-:W-:Y:S01]  /*0240*/  IADD3 R13, R6, 0x10, RZ ;  /* 0x00000010060d7810 */ /* 0x000fe20007ffe0ff */
[----:B------:R-:W-:Y:S01]  /*0250*/  VIADD R15, R7, 0x10 ;  /* 0x00000010070f7836 */ /* 0x000fe20000000000 */
[----:B------:R-:W-:Y:S01]  /*0260*/  IADD3 R21, R7, 0x11, RZ ;  /* 0x0000001107157810 */ /* 0x000fe20007ffe0ff */
[----:B-1----:R-:W-:Y:S01]  /*0270*/  IMAD.WIDE R18, R19, 0x4, R2 ;  /* 0x0000000413127825 */ /* 0x002fe200078e0202 */
[----:B------:R-:W-:-:S02]  /*0280*/  IADD3 R27, R7, 0x12, RZ ;  /* 0x00000012071b7810 */ /* 0x000fc40007ffe0ff */
[----:B------:R-:W-:Y:S01]  /*0290*/  IADD3 R11, R7, 0x13, RZ ;  /* 0x00000013070b7810 */ /* 0x000fe20007ffe0ff */
[--C-:B------:R-:W-:Y:S01]  /*02a0*/  IMAD.WIDE R6, R9, 0x4, R2.reuse ;  /* 0x0000000409067825 */ /* 0x100fe200078e0202 */
[----:B------:R-:W-:Y:S02]  /*02b0*/  CS2R R8, SRZ ;  /* 0x0000000000087805 */ /* 0x000fe4000001ff00 */
[----:B------:R-:W-:Y:S01]  /*02c0*/  IADD3 R23, R29, 0x1, RZ ;  /* 0x000000011d177810 */ /* 0x000fe20007ffe0ff */
[----:B------:R-:W-:Y:S01]  /*02d0*/  HFMA2.MMA R35, -RZ, RZ, 0, 0 ;  /* 0x00000000ff237435 */ /* 0x000fe200000001ff */
[--C-:B------:R-:W-:Y:S01]  /*02e0*/  IMAD.WIDE R14, R15, 0x4, R2.reuse ;  /* 0x000000040f0e7825 */ /* 0x100fe200078e0202 */
[----:B------:R-:W-:Y:S01]  /*02f0*/  CS2R R32, SRZ ;  /* 0x0000000000207805 */ /* 0x000fe2000001ff00 */
[----:B------:R-:W3:Y:S02]  /*0300*/  @!P0 LDG.E.EL R30, desc[UR4][R18.64] ;  /* 0x00000004121e8981 */ /* 0x000ee4000c2e1900 */
[----:B------:R-:W-:-:S02]  /*0310*/  IMAD.WIDE R12, R13, 0x4, R2 ;  /* 0x000000040d0c7825 */ /* 0x000fc400078e0202 */
[----:B------:R1:W4:Y:S02]  /*0320*/  @!P0 LDG.E.EL R9, desc[UR4][R14.64] ;  /* 0x000000040e098981 */ /* 0x000324000c2e1900 */
[----:B------:R-:W-:-:S04]  /*0330*/  IMAD.WIDE R20, R21, 0x4, R2 ;  /* 0x0000000415147825 */ /* 0x000fc800078e0202 */
[----:B------:R-:W-:-:S04]  /*0340*/  IMAD.WIDE R24, R25, 0x4, R2 ;  /* 0x0000000419187825 */ /* 0x000fc800078e0202 */
[--C-:B------:R-:W-:Y:S01]  /*0350*/  IMAD.WIDE R26, R27, 0x4, R2.reuse ;  /* 0x000000041b1a7825 */ /* 0x100fe200078e0202 */
[----:B-1----:R-:W-:Y:S01]  /*0360*/  IADD3 R15, R31, 0x1, RZ ;  /* 0x000000011f0f7810 */ /* 0x002fe20007ffe0ff */
[----:B------:R-:W5:Y:S02]  /*0370*/  @!P0 LDG.E.EL R8, desc[UR4][R24.64] ;  /* 0x0000000418088981 */ /* 0x000f64000c2e1900 */
[----:B------:R-:W-:Y:S01]  /*0380*/  IMAD.WIDE R2, R11, 0x4, R2 ;  /* 0x000000040b027825 */ /* 0x000fe200078e0202 */
[----:B------:R-:W-:-:S03]  /*0390*/  CS2R R10, SRZ ;  /* 0x00000000000a7805 */ /* 0x000fc6000001ff00 */
[----:B------:R-:W-:Y:S02]  /*03a0*/  IMAD.MOV.U32 R28, RZ, RZ, RZ ;  /* 0x000000ffff1c7224 */ /* 0x000fe400078e00ff */
[--C-:B--2---:R-:W-:Y:S01]  /*03b0*/  IMAD.WIDE R22, R23, 0x4, R4.reuse ;  /* 0x0000000417167825 */ /* 0x104fe200078e0204 */
[----:B------:R1:W2:Y:S03]  /*03c0*/  @!P0 LDG.E.EL R11, desc[UR4][R20.64] ;  /* 0x00000004140b8981 */ /* 0x0002a6000c2e1900 */
[--C-:B------:R-:W-:Y:S01]  /*03d0*/  IMAD.WIDE R14, R15, 0x4, R4.reuse ;  /* 0x000000040f0e7825 */ /* 0x100fe200078e0204 */
[----:B------:R1:W2:Y:S01]  /*03e0*/  @!P0 LDG.E.EL R10, desc[UR4][R12.64] ;  /* 0x000000040c0a8981 */ /* 0x0002a2000c2e1900 */
[----:B------:R-:W-:Y:S02]  /*03f0*/  IADD3 R19, R29, 0x2, RZ ;  /* 0x000000021d137810 */ /* 0x000fe40007ffe0ff */
[--C-:B------:R-:W-:Y:S01]  /*0400*/  IMAD.WIDE R16, R29, 0x4, R4.reuse ;  /* 0x000000041d107825 */ /* 0x100fe200078e0204 */
[----:B------:R-:W3:Y:S03]  /*0410*/  @!P0 LDG.E.EL R35, desc[UR4][R22.64] ;  /* 0x0000000416238981 */ /* 0x000ee6000c2e1900 */
[----:B-1----:R-:W-:Y:S01]  /*0420*/  IMAD.MOV.U32 R20, RZ, RZ, RZ ;  /* 0x000000ffff147224 */ /* 0x002fe200078e00ff */
[----:B------:R-:W-:Y:S01]  /*0430*/  IADD3 R21, R31, 0x2, RZ ;  /* 0x000000021f157810 */ /* 0x000fe20007ffe0ff */
[----:B------:R1:W2:Y:S01]  /*0440*/  @!P0 LDG.E.EL R32, desc[UR4][R26.64] ;  /* 0x000000041a208981 */ /* 0x0002a2000c2e1900 */
[----:B0-----:R-:W-:Y:S01]  /*0450*/  IMAD.WIDE R12, R31, 0x4, R4 ;  /* 0x000000041f0c7825 */ /* 0x001fe200078e0204 */
[----:B------:R-:W-:-:S02]  /*0460*/  IADD3 R29, R29, 0x3, RZ ;  /* 0x000000031d1d7810 */ /* 0x000fc40007ffe0ff */
[----:B------:R0:W2:Y:S01]  /*0470*/  @!P0 LDG.E.EL R20, desc[UR4][R14.64] ;  /* 0x000000040e148981 */ /* 0x0000a2000c2e1900 */
[----:B------:R-:W-:-:S03]  /*0480*/  CS2R R24, SRZ ;  /* 0x0000000000187805 */ /* 0x000fc6000001ff00 */
[----:B------:R0:W4:Y:S01]  /*0490*/  @!P0 LDG.E.EL R28, desc[UR4][R12.64] ;  /* 0x000000040c1c8981 */ /* 0x000122000c2e1900 */
[--C-:B------:R-:W-:Y:S01]  /*04a0*/  IMAD.WIDE R18, R19, 0x4, R4.reuse ;  /* 0x0000000413127825 */ /* 0x100fe200078e0204 */
[----:B-1----:R-:W-:Y:S02]  /*04b0*/  HFMA2.MMA R27, -RZ, RZ, 0, 0 ;  /* 0x00000000ff1b7435 */ /* 0x002fe400000001ff */
[----:B------:R1:W5:Y:S01]  /*04c0*/  @!P0 LDG.E.EL R33, desc[UR4][R16.64] ;  /* 0x0000000410218981 */ /* 0x000362000c2e1900 */
[----:B------:R-:W-:Y:S01]  /*04d0*/  VIADD R31, R31, 0x3 ;  /* 0x000000031f1f7836 */ /* 0x000fe20000000000 */
[----:B------:R-:W-:Y:S01]  /*04e0*/  CS2R R22, SRZ ;  /* 0x0000000000167805 */ /* 0x000fe2000001ff00 */
[----:B0-----:R-:W0:Y:S01]  /*04f0*/  LDC.64 R14, c[0x0][0x220] ;  /* 0x00008800ff0e7b82 */ /* 0x001e220000000a00 */
[----:B------:R-:W5:Y:S01]  /*0500*/  @!P0 LDG.E.EL R25, desc[UR4][R18.64] ;  /* 0x0000000412198981 */ /* 0x000f62000c2e1900 */
[----:B------:R-:W-:Y:S01]  /*0510*/  IMAD.WIDE R12, R21, 0x4, R4 ;  /* 0x00000004150c7825 */ /* 0x000fe200078e0204 */
[----:B------:R-:W-:-:S02]  /*0520*/  MOV R21, RZ ;  /* 0x000000ff00157202 */ /* 0x000fc40000000f00 */
[----:B------:R0:W5:Y:S01]  /*0530*/  @!P0 LDG.E.EL R22, desc[UR4][R6.64] ;  /* 0x0000000406168981 */ /* 0x000162000c2e1900 */
[----:B-1----:R-:W-:-:S03]  /*0540*/  IMAD.WIDE R16, R29, 0x4, R4 ;  /* 0x000000041d107825 */ /* 0x002fc600078e0204 */
[----:B------:R-:W5:Y:S01]  /*0550*/  @!P0 LDG.E.EL R23, desc[UR4][R2.64] ;  /* 0x0000000402178981 */ /* 0x000f62000c2e1900 */
[----:B------:R-:W-:-:S03]  /*0560*/  IMAD.WIDE R4, R31, 0x4, R4 ;  /* 0x000000041f047825 */ /* 0x000fc600078e0204 */
[----:B------:R-:W5:Y:S04]  /*0570*/  @!P0 LDG.E.EL R21, desc[UR4][R12.64] ;  /* 0x000000040c158981 */ /* 0x000f68000c2e1900 */
[----:B------:R-:W5:Y:S04]  /*0580*/  @!P0 LDG.E.EL R27, desc[UR4][R16.64] ;  /* 0x00000004101b8981 */ /* 0x000f68000c2e1900 */
[----:B------:R-:W5:Y:S01]  /*0590*/  @!P0 LDG.E.EL R24, desc[UR4][R4.64] ;  /* 0x0000000404188981 */ /* 0x000f62000c2e1900 */
[----:B0-----:R-:W-:-:S04]  /*05a0*/  IMAD.WIDE R6, R0, 0x4, R14 ;  /* 0x0000000400067825 */ /* 0x001fc800078e020e */
[----:B---3--:R-:W-:Y:S01]  /*05b0*/  FMUL R30, R35, R30 ;  /* 0x0000001e231e7220 */ /* 0x008fe20000400000 */
[----:B--2---:R-:W-:-:S04]  /*05c0*/  FMUL R11, R20, R11 ;  /* 0x0000000b140b7220 */ /* 0x004fc80000400000 */
[----:B----4-:R-:W-:Y:S01]  /*05d0*/  FFMA R28, R28, R9, R11 ;  /* 0x000000091c1c7223 */ /* 0x010fe2000000000b */
[----:B-----5:R-:W-:-:S04]  /*05e0*/  FFMA R10, R33, R10, R30 ;  /* 0x0000000a210a7223 */ /* 0x020fc8000000001e */
[----:B------:R-:W-:Y:S01]  /*05f0*/  FFMA R8, R25, R8, R10 ;  /* 0x0000000819087223 */ /* 0x000fe2000000000a */
[----:B------:R-:W-:-:S03]  /*0600*/  FFMA R21, R21, R32, R28 ;  /* 0x0000002015157223 */ /* 0x000fc6000000001c */
[----:B------:R-:W-:Y:S01]  /*0610*/  FFMA R22, R27, R22, R8 ;  /* 0x000000161b167223 */ /* 0x000fe20000000008 */
[----:B------:R-:W-:Y:S01]  /*0620*/  FFMA R23, R24, R23, R21 ;  /* 0x0000001718177223 */ /* 0x000fe20000000015 */
[----:B------:R-:W-:Y:S06]  /*0630*/  @P0 EXIT ;  /* 0x000000000000094d */ /* 0x000fec0003800000 */
[----:B------:R-:W-:Y:S01]  /*0640*/  STG.E.64 desc[UR4][R6.64], R22 ;  /* 0x0000001606007986 */ /* 0x000fe2000c101b04 */
[----:B------:R-:W-:Y:S05]  /*0650*/  EXIT ;  /* 0x000000000000794d */ /* 0x000fea0003800000 */
.L_x_0:
[----:B------:R-:W-:-:S00]  /*0660*/  BRA `(.L_x_0) ;  /* 0xfffffffc00fc7947 */ /* 0x000fc0000383ffff */
[----:B------:R-:W-:-:S00]  /*0670*/  NOP ;  /* 0x0000000000007918 */ /* 0x000fc00000000000 */
        /* <DEDUP_REMOVED lines=8> */
.L_x_1:


//--------------------- .nv.constant0.triton_poi_fused_mul_sum_4 --------------------------
	.section	.nv.constant0.triton_poi_fused_mul_sum_4,"a",@progbits
	.sectionflags	@""
	.align	4
.nv.constant0.triton_poi_fused_mul_sum_4:
	.zero		556
